//
// Generated by NVIDIA NVVM Compiler
//
// Compiler Build ID: CL-36424714
// Cuda compilation tools, release 13.0, V13.0.88
// Based on NVVM 20.0.0
//

.version 9.0
.target sm_100
.address_size 64

	// .globl	_Z18findElByElMaximumsPdS_S_i

.visible .entry _Z18findElByElMaximumsPdS_S_i(
	.param .u64 .ptr .align 1 _Z18findElByElMaximumsPdS_S_i_param_0,
	.param .u64 .ptr .align 1 _Z18findElByElMaximumsPdS_S_i_param_1,
	.param .u64 .ptr .align 1 _Z18findElByElMaximumsPdS_S_i_param_2,
	.param .u32 _Z18findElByElMaximumsPdS_S_i_param_3
)
{
	.reg .pred 	%p<4>;
	.reg .b32 	%r<11>;
	.reg .b64 	%rd<11>;
	.reg .b64 	%fd<4>;

	ld.param.u64 	%rd4, [_Z18findElByElMaximumsPdS_S_i_param_0];
	ld.param.u64 	%rd5, [_Z18findElByElMaximumsPdS_S_i_param_1];
	ld.param.u64 	%rd6, [_Z18findElByElMaximumsPdS_S_i_param_2];
	ld.param.u32 	%r6, [_Z18findElByElMaximumsPdS_S_i_param_3];
	mov.u32 	%r7, %ctaid.x;
	mov.u32 	%r1, %ntid.x;
	mov.u32 	%r8, %tid.x;
	mad.lo.s32 	%r10, %r7, %r1, %r8;
	setp.ge.s32 	%p1, %r10, %r6;
	@%p1 bra 	$L__BB0_3;
	mov.u32 	%r9, %nctaid.x;
	mul.lo.s32 	%r3, %r9, %r1;
	cvta.to.global.u64 	%rd1, %rd4;
	cvta.to.global.u64 	%rd2, %rd5;
	cvta.to.global.u64 	%rd3, %rd6;
$L__BB0_2:
	mul.wide.s32 	%rd7, %r10, 8;
	add.s64 	%rd8, %rd3, %rd7;
	add.s64 	%rd9, %rd2, %rd7;
	add.s64 	%rd10, %rd1, %rd7;
	ld.global.f64 	%fd1, [%rd10];
	ld.global.f64 	%fd2, [%rd9];
	setp.gt.f64 	%p2, %fd1, %fd2;
	selp.f64 	%fd3, %fd1, %fd2, %p2;
	st.global.f64 	[%rd8], %fd3;
	add.s32 	%r10, %r10, %r3;
	setp.lt.s32 	%p3, %r10, %r6;
	@%p3 bra 	$L__BB0_2;
$L__BB0_3:
	ret;

}


// ===== COMPILED SASS (sm_100) =====

	.target	sm_100

	.elftype	@"ET_EXEC"


//--------------------- .note.nv.tkinfo           --------------------------
	.section	.note.nv.tkinfo,"",@"SHT_NOTE"
	.sectionflags	@"SHF_NOTE_NV_TKINFO"
	.tkinfo
        /*0018*/ 	.word	0x00000002
        /*0030*/ 	.string	""
        /*0030*/ 	.string	"ptxas"
        /*0030*/ 	.string	"Cuda compilation tools, release 13.0, V13.0.88"
        /*0030*/ 	.string	"Build cuda_13.0.r13.0/compiler.36424714_0"
        /*0030*/ 	.string	"-arch sm_100 -m 64 "



//--------------------- .note.nv.cuinfo           --------------------------
	.section	.note.nv.cuinfo,"",@"SHT_NOTE"
	.sectionflags	@"SHF_NOTE_NV_CUINFO"
        /*0018*/ 	.short	0x0002
        /*001a*/ 	.short	0x0064
        /*001c*/ 	.short	0x0082
	.zero		2


//--------------------- .nv.info                  --------------------------
	.section	.nv.info,"",@"SHT_CUDA_INFO"
	.align	4


	//----- nvinfo : EIATTR_REGCOUNT
	.align		4
        /*0000*/ 	.byte	0x04, 0x2f
        /*0002*/ 	.short	(.L_1 - .L_0)
	.align		4
.L_0:
        /*0004*/ 	.word	index@(_Z18findElByElMaximumsPdS_S_i)
        /*0008*/ 	.word	0x00000014


	//----- nvinfo : EIATTR_FRAME_SIZE
	.align		4
.L_1:
        /*000c*/ 	.byte	0x04, 0x11
        /*000e*/ 	.short	(.L_3 - .L_2)
	.align		4
.L_2:
        /*0010*/ 	.word	index@(_Z18findElByElMaximumsPdS_S_i)
        /*0014*/ 	.word	0x00000000


	//----- nvinfo : EIATTR_MIN_STACK_SIZE
	.align		4
.L_3:
        /*0018*/ 	.byte	0x04, 0x12
        /*001a*/ 	.short	(.L_5 - .L_4)
	.align		4
.L_4:
        /*001c*/ 	.word	index@(_Z18findElByElMaximumsPdS_S_i)
        /*0020*/ 	.word	0x00000000
.L_5:


//--------------------- .nv.compat                --------------------------
	.section	.nv.compat,"",@"SHT_CUDA_COMPAT_INFO"
	.align	4
        /*0000*/ 	.byte	0x02, 0x09, 0x00, 0x00, 0x02, 0x02, 0x01, 0x00, 0x02, 0x05, 0x05, 0x00, 0x03, 0x07, 0x01, 0x01
        /*0010*/ 	.byte	0x02, 0x03, 0x00, 0x00, 0x02, 0x06, 0x01, 0x00, 0x04, 0x0b, 0x08, 0x00, 0x01, 0x00, 0x00, 0x00
        /*0020*/ 	.byte	0x00, 0x00, 0x00, 0x00


//--------------------- .nv.info._Z18findElByElMaximumsPdS_S_i --------------------------
	.section	.nv.info._Z18findElByElMaximumsPdS_S_i,"",@"SHT_CUDA_INFO"
	.sectionflags	@""
	.align	4


	//----- nvinfo : EIATTR_CUDA_API_VERSION
	.align		4
        /*0000*/ 	.byte	0x04, 0x37
        /*0002*/ 	.short	(.L_7 - .L_6)
.L_6:
        /*0004*/ 	.word	0x00000082


	//----- nvinfo : EIATTR_KPARAM_INFO
	.align		4
.L_7:
        /*0008*/ 	.byte	0x04, 0x17
        /*000a*/ 	.short	(.L_9 - .L_8)
.L_8:
        /*000c*/ 	.word	0x00000000
        /*0010*/ 	.short	0x0003
        /*0012*/ 	.short	0x0018
        /*0014*/ 	.byte	0x00, 0xf0, 0x11, 0x00


	//----- nvinfo : EIATTR_KPARAM_INFO
	.align		4
.L_9:
        /*0018*/ 	.byte	0x04, 0x17
        /*001a*/ 	.short	(.L_11 - .L_10)
.L_10:
        /*001c*/ 	.word	0x00000000
        /*0020*/ 	.short	0x0002
        /*0022*/ 	.short	0x0010
        /*0024*/ 	.byte	0x00, 0xf5, 0x21, 0x00


	//----- nvinfo : EIATTR_KPARAM_INFO
	.align		4
.L_11:
        /*0028*/ 	.byte	0x04, 0x17
        /*002a*/ 	.short	(.L_13 - .L_12)
.L_12:
        /*002c*/ 	.word	0x00000000
        /*0030*/ 	.short	0x0001
        /*0032*/ 	.short	0x0008
        /*0034*/ 	.byte	0x00, 0xf5, 0x21, 0x00


	//----- nvinfo : EIATTR_KPARAM_INFO
	.align		4
.L_13:
        /*0038*/ 	.byte	0x04, 0x17
        /*003a*/ 	.short	(.L_15 - .L_14)
.L_14:
        /*003c*/ 	.word	0x00000000
        /*0040*/ 	.short	0x0000
        /*0042*/ 	.short	0x0000
        /*0044*/ 	.byte	0x00, 0xf5, 0x21, 0x00


	//----- nvinfo : EIATTR_SPARSE_MMA_MASK
	.align		4
.L_15:
        /*0048*/ 	.byte	0x03, 0x50
        /*004a*/ 	.short	0x0000


	//----- nvinfo : EIATTR_MAXREG_COUNT
	.align		4
        /*004c*/ 	.byte	0x03, 0x1b
        /*004e*/ 	.short	0x00ff


	//----- nvinfo : EIATTR_MERCURY_ISA_VERSION
	.align		4
        /*0050*/ 	.byte	0x03, 0x5f
        /*0052*/ 	.short	0x0101


	//----- nvinfo : EIATTR_VRC_CTA_INIT_COUNT
	.align		4
        /*0054*/ 	.byte	0x02, 0x4a
	.zero		1
	.zero		1


	//----- nvinfo : EIATTR_EXIT_INSTR_OFFSETS
	.align		4
        /*0058*/ 	.byte	0x04, 0x1c
        /*005a*/ 	.short	(.L_17 - .L_16)


	//   ....[0]....
.L_16:
        /*005c*/ 	.word	0x00000070


	//   ....[1]....
        /*0060*/ 	.word	0x000001a0


	//----- nvinfo : EIATTR_CRS_STACK_SIZE
	.align		4
.L_17:
        /*0064*/ 	.byte	0x04, 0x1e
        /*0066*/ 	.short	(.L_19 - .L_18)
.L_18:
        /*0068*/ 	.word	0x00000000


	//----- nvinfo : EIATTR_CBANK_PARAM_SIZE
	.align		4
.L_19:
        /*006c*/ 	.byte	0x03, 0x19
        /*006e*/ 	.short	0x001c


	//----- nvinfo : EIATTR_PARAM_CBANK
	.align		4
        /*0070*/ 	.byte	0x04, 0x0a
        /*0072*/ 	.short	(.L_21 - .L_20)
	.align		4
.L_20:
        /*0074*/ 	.word	index@(.nv.constant0._Z18findElByElMaximumsPdS_S_i)
        /*0078*/ 	.short	0x0380
        /*007a*/ 	.short	0x001c


	//----- nvinfo : EIATTR_SW_WAR
	.align		4
.L_21:
        /*007c*/ 	.byte	0x04, 0x36
        /*007e*/ 	.short	(.L_23 - .L_22)
.L_22:
        /*0080*/ 	.word	0x00000008
.L_23:


//--------------------- .nv.callgraph             --------------------------
	.section	.nv.callgraph,"",@"SHT_CUDA_CALLGRAPH"
	.align	4
	.sectionentsize	8
	.align		4
        /*0000*/ 	.word	0x00000000
	.align		4
        /*0004*/ 	.word	0xffffffff
	.align		4
        /*0008*/ 	.word	0x00000000
	.align		4
        /*000c*/ 	.word	0xfffffffe
	.align		4
        /*0010*/ 	.word	0x00000000
	.align		4
        /*0014*/ 	.word	0xfffffffd
	.align		4
        /*0018*/ 	.word	0x00000000
	.align		4
        /*001c*/ 	.word	0xfffffffc


//--------------------- .text._Z18findElByElMaximumsPdS_S_i --------------------------
	.section	.text._Z18findElByElMaximumsPdS_S_i,"ax",@progbits
	.align	128
        .global         _Z18findElByElMaximumsPdS_S_i
        .type           _Z18findElByElMaximumsPdS_S_i,@function
        .size           _Z18findElByElMaximumsPdS_S_i,(.L_x_2 - _Z18findElByElMaximumsPdS_S_i)
        .other          _Z18findElByElMaximumsPdS_S_i,@"STO_CUDA_ENTRY STV_DEFAULT"
_Z18findElByElMaximumsPdS_S_i:
.text._Z18findElByElMaximumsPdS_S_i:
[----:B------:R-:W-:Y:S01]  /*0000*/  LDC R1, c[0x0][0x37c] ;  /* 0x0000df00ff017b82 */ /* 0x000fe20000000800 */
[----:B------:R-:W0:Y:S07]  /*0010*/  S2R R0, SR_TID.X ;  /* 0x0000000000007919 */ /* 0x000e2e0000002100 */
[----:B------:R-:W0:Y:S01]  /*0020*/  S2UR UR4, SR_CTAID.X ;  /* 0x00000000000479c3 */ /* 0x000e220000002500 */
[----:B------:R-:W1:Y:S07]  /*0030*/  LDCU UR5, c[0x0][0x398] ;  /* 0x00007300ff0577ac */ /* 0x000e6e0008000800 */
[----:B------:R-:W0:Y:S02]  /*0040*/  LDC R17, c[0x0][0x360] ;  /* 0x0000d800ff117b82 */ /* 0x000e240000000800 */
[----:B0-----:R-:W-:-:S05]  /*0050*/  IMAD R0, R17, UR4, R0 ;  /* 0x0000000411007c24 */ /* 0x001fca000f8e0200 */
[----:B-1----:R-:W-:-:S13]  /*0060*/  ISETP.GE.AND P0, PT, R0, UR5, PT ;  /* 0x0000000500007c0c */ /* 0x002fda000bf06270 */
[----:B------:R-:W-:Y:S05]  /*0070*/  @P0 EXIT ;  /* 0x000000000000094d */ /* 0x000fea0003800000 */
[----:B------:R-:W0:Y:S01]  /*0080*/  LDC.64 R10, c[0x0][0x390] ;  /* 0x0000e400ff0a7b82 */ /* 0x000e220000000a00 */
[----:B------:R-:W1:Y:S01]  /*0090*/  LDCU UR4, c[0x0][0x370] ;  /* 0x00006e00ff0477ac */ /* 0x000e620008000800 */
[----:B------:R-:W2:Y:S06]  /*00a0*/  LDCU.64 UR6, c[0x0][0x358] ;  /* 0x00006b00ff0677ac */ /* 0x000eac0008000a00 */
[----:B------:R-:W3:Y:S08]  /*00b0*/  LDC.64 R14, c[0x0][0x380] ;  /* 0x0000e000ff0e7b82 */ /* 0x000ef00000000a00 */
[----:B------:R-:W4:Y:S01]  /*00c0*/  LDC.64 R12, c[0x0][0x388] ;  /* 0x0000e200ff0c7b82 */ /* 0x000f220000000a00 */
[----:B-1----:R-:W-:-:S07]  /*00d0*/  IMAD R17, R17, UR4, RZ ;  /* 0x0000000411117c24 */ /* 0x002fce000f8e02ff */
.L_x_0:
[----:B----4-:R-:W-:-:S04]  /*00e0*/  IMAD.WIDE R4, R0, 0x8, R12 ;  /* 0x0000000800047825 */ /* 0x010fc800078e020c */
[C---:B---3--:R-:W-:Y:S02]  /*00f0*/  IMAD.WIDE R6, R0.reuse, 0x8, R14 ;  /* 0x0000000800067825 */ /* 0x048fe400078e020e */
[----:B--2---:R-:W2:Y:S04]  /*0100*/  LDG.E.64 R4, desc[UR6][R4.64] ;  /* 0x0000000604047981 */ /* 0x004ea8000c1e1b00 */
[----:B------:R-:W2:Y:S01]  /*0110*/  LDG.E.64 R6, desc[UR6][R6.64] ;  /* 0x0000000606067981 */ /* 0x000ea2000c1e1b00 */
[----:B01----:R-:W-:Y:S01]  /*0120*/  IMAD.WIDE R2, R0, 0x8, R10 ;  /* 0x0000000800027825 */ /* 0x003fe200078e020a */
[----:B------:R-:W-:Y:S01]  /*0130*/  IADD3 R0, PT, PT, R17, R0, RZ ;  /* 0x0000000011007210 */ /* 0x000fe20007ffe0ff */
[----:B--2---:R-:W-:-:S06]  /*0140*/  DSETP.GT.AND P0, PT, R6, R4, PT ;  /* 0x000000040600722a */ /* 0x004fcc0003f04000 */
[----:B------:R-:W-:Y:S02]  /*0150*/  FSEL R8, R6, R4, P0 ;  /* 0x0000000406087208 */ /* 0x000fe40000000000 */
[----:B------:R-:W-:Y:S02]  /*0160*/  FSEL R9, R7, R5, P0 ;  /* 0x0000000507097208 */ /* 0x000fe40000000000 */
[----:B------:R-:W-:-:S03]  /*0170*/  ISETP.GE.AND P0, PT, R0, UR5, PT ;  /* 0x0000000500007c0c */ /* 0x000fc6000bf06270 */
[----:B------:R1:W-:Y:S10]  /*0180*/  STG.E.64 desc[UR6][R2.64], R8 ;  /* 0x0000000802007986 */ /* 0x0003f4000c101b06 */
[----:B------:R-:W-:Y:S05]  /*0190*/  @!P0 BRA `(.L_x_0) ;  /* 0xfffffffc00d08947 */ /* 0x000fea000383ffff */
[----:B------:R-:W-:Y:S05]  /*01a0*/  EXIT ;  /* 0x000000000000794d */ /* 0x000fea0003800000 */
.L_x_1:
[----:B------:R-:W-:-:S00]  /*01b0*/  BRA `(.L_x_1) ;  /* 0xfffffffc00fc7947 */ /* 0x000fc0000383ffff */
[----:B------:R-:W-:-:S00]  /*01c0*/  NOP ;  /* 0x0000000000007918 */ /* 0x000fc00000000000 */
        /* <DEDUP_REMOVED lines=11> */
.L_x_2:


//--------------------- .nv.shared.reserved.0     --------------------------
	.section	.nv.shared.reserved.0,"aw",@nobits
	.weak		__nv_reservedSMEM_offset_0_alias
	.size		__nv_reservedSMEM_offset_0_alias, 0, 64
	.other		__nv_reservedSMEM_offset_0_alias,@"STO_CUDA_RESERVED_SHARED STV_DEFAULT"
__nv_reservedSMEM_offset_0_alias:
	.zero		0
	.zero		64


//--------------------- .nv.constant0._Z18findElByElMaximumsPdS_S_i --------------------------
	.section	.nv.constant0._Z18findElByElMaximumsPdS_S_i,"a",@progbits
	.sectionflags	@""
	.align	4
.nv.constant0._Z18findElByElMaximumsPdS_S_i:
	.zero		924


//--------------------- SYMBOLS --------------------------

	.type		.nv.reservedSmem.offset0,@object
	.size		.nv.reservedSmem.offset0,0x4
